//
// Generated by NVIDIA NVVM Compiler
//
// Compiler Build ID: CL-36424714
// Cuda compilation tools, release 13.0, V13.0.88
// Based on NVVM 20.0.0
//

.version 9.0
.target sm_100
.address_size 64

	// .globl	_Z18merge_basic_kernelPiiS_iS_

.visible .entry _Z18merge_basic_kernelPiiS_iS_(
	.param .u64 .ptr .align 1 _Z18merge_basic_kernelPiiS_iS__param_0,
	.param .u32 _Z18merge_basic_kernelPiiS_iS__param_1,
	.param .u64 .ptr .align 1 _Z18merge_basic_kernelPiiS_iS__param_2,
	.param .u32 _Z18merge_basic_kernelPiiS_iS__param_3,
	.param .u64 .ptr .align 1 _Z18merge_basic_kernelPiiS_iS__param_4
)
{


	ret;

}
	// .globl	_Z18merge_tiled_kernelPiiS_iS_i
.visible .entry _Z18merge_tiled_kernelPiiS_iS_i(
	.param .u64 .ptr .align 1 _Z18merge_tiled_kernelPiiS_iS_i_param_0,
	.param .u32 _Z18merge_tiled_kernelPiiS_iS_i_param_1,
	.param .u64 .ptr .align 1 _Z18merge_tiled_kernelPiiS_iS_i_param_2,
	.param .u32 _Z18merge_tiled_kernelPiiS_iS_i_param_3,
	.param .u64 .ptr .align 1 _Z18merge_tiled_kernelPiiS_iS_i_param_4,
	.param .u32 _Z18merge_tiled_kernelPiiS_iS_i_param_5
)
{


	ret;

}
	// .globl	_Z28merge_ciruclar_buffer_kernelPiiS_iS_
.visible .entry _Z28merge_ciruclar_buffer_kernelPiiS_iS_(
	.param .u64 .ptr .align 1 _Z28merge_ciruclar_buffer_kernelPiiS_iS__param_0,
	.param .u32 _Z28merge_ciruclar_buffer_kernelPiiS_iS__param_1,
	.param .u64 .ptr .align 1 _Z28merge_ciruclar_buffer_kernelPiiS_iS__param_2,
	.param .u32 _Z28merge_ciruclar_buffer_kernelPiiS_iS__param_3,
	.param .u64 .ptr .align 1 _Z28merge_ciruclar_buffer_kernelPiiS_iS__param_4
)
{


	ret;

}


// ===== COMPILED SASS (sm_100) =====

	.target	sm_100

	.elftype	@"ET_EXEC"


//--------------------- .note.nv.tkinfo           --------------------------
	.section	.note.nv.tkinfo,"",@"SHT_NOTE"
	.sectionflags	@"SHF_NOTE_NV_TKINFO"
	.tkinfo
        /*0018*/ 	.word	0x00000002
        /*0030*/ 	.string	""
        /*0030*/ 	.string	"ptxas"
        /*0030*/ 	.string	"Cuda compilation tools, release 13.0, V13.0.88"
        /*0030*/ 	.string	"Build cuda_13.0.r13.0/compiler.36424714_0"
        /*0030*/ 	.string	"-arch sm_100 -m 64 "



//--------------------- .note.nv.cuinfo           --------------------------
	.section	.note.nv.cuinfo,"",@"SHT_NOTE"
	.sectionflags	@"SHF_NOTE_NV_CUINFO"
        /*0018*/ 	.short	0x0002
        /*001a*/ 	.short	0x0064
        /*001c*/ 	.short	0x0082
	.zero		2


//--------------------- .nv.info                  --------------------------
	.section	.nv.info,"",@"SHT_CUDA_INFO"
	.align	4


	//----- nvinfo : EIATTR_REGCOUNT
	.align		4
        /*0000*/ 	.byte	0x04, 0x2f
        /*0002*/ 	.short	(.L_1 - .L_0)
	.align		4
.L_0:
        /*0004*/ 	.word	index@(_Z18merge_basic_kernelPiiS_iS_)
        /*0008*/ 	.word	0x00000004


	//----- nvinfo : EIATTR_FRAME_SIZE
	.align		4
.L_1:
        /*000c*/ 	.byte	0x04, 0x11
        /*000e*/ 	.short	(.L_3 - .L_2)
	.align		4
.L_2:
        /*0010*/ 	.word	index@(_Z18merge_basic_kernelPiiS_iS_)
        /*0014*/ 	.word	0x00000000


	//----- nvinfo : EIATTR_REGCOUNT
	.align		4
.L_3:
        /*0018*/ 	.byte	0x04, 0x2f
        /*001a*/ 	.short	(.L_5 - .L_4)
	.align		4
.L_4:
        /*001c*/ 	.word	index@(_Z18merge_tiled_kernelPiiS_iS_i)
        /*0020*/ 	.word	0x00000004


	//----- nvinfo : EIATTR_FRAME_SIZE
	.align		4
.L_5:
        /*0024*/ 	.byte	0x04, 0x11
        /*0026*/ 	.short	(.L_7 - .L_6)
	.align		4
.L_6:
        /*0028*/ 	.word	index@(_Z18merge_tiled_kernelPiiS_iS_i)
        /*002c*/ 	.word	0x00000000


	//----- nvinfo : EIATTR_REGCOUNT
	.align		4
.L_7:
        /*0030*/ 	.byte	0x04, 0x2f
        /*0032*/ 	.short	(.L_9 - .L_8)
	.align		4
.L_8:
        /*0034*/ 	.word	index@(_Z28merge_ciruclar_buffer_kernelPiiS_iS_)
        /*0038*/ 	.word	0x00000004


	//----- nvinfo : EIATTR_FRAME_SIZE
	.align		4
.L_9:
        /*003c*/ 	.byte	0x04, 0x11
        /*003e*/ 	.short	(.L_11 - .L_10)
	.align		4
.L_10:
        /*0040*/ 	.word	index@(_Z28merge_ciruclar_buffer_kernelPiiS_iS_)
        /*0044*/ 	.word	0x00000000


	//----- nvinfo : EIATTR_MIN_STACK_SIZE
	.align		4
.L_11:
        /*0048*/ 	.byte	0x04, 0x12
        /*004a*/ 	.short	(.L_13 - .L_12)
	.align		4
.L_12:
        /*004c*/ 	.word	index@(_Z28merge_ciruclar_buffer_kernelPiiS_iS_)
        /*0050*/ 	.word	0x00000000


	//----- nvinfo : EIATTR_MIN_STACK_SIZE
	.align		4
.L_13:
        /*0054*/ 	.byte	0x04, 0x12
        /*0056*/ 	.short	(.L_15 - .L_14)
	.align		4
.L_14:
        /*0058*/ 	.word	index@(_Z18merge_tiled_kernelPiiS_iS_i)
        /*005c*/ 	.word	0x00000000


	//----- nvinfo : EIATTR_MIN_STACK_SIZE
	.align		4
.L_15:
        /*0060*/ 	.byte	0x04, 0x12
        /*0062*/ 	.short	(.L_17 - .L_16)
	.align		4
.L_16:
        /*0064*/ 	.word	index@(_Z18merge_basic_kernelPiiS_iS_)
        /*0068*/ 	.word	0x00000000
.L_17:


//--------------------- .nv.compat                --------------------------
	.section	.nv.compat,"",@"SHT_CUDA_COMPAT_INFO"
	.align	4
        /*0000*/ 	.byte	0x02, 0x09, 0x00, 0x00, 0x02, 0x02, 0x01, 0x00, 0x02, 0x05, 0x05, 0x00, 0x03, 0x07, 0x01, 0x01
        /*0010*/ 	.byte	0x02, 0x03, 0x00, 0x00, 0x02, 0x06, 0x01, 0x00, 0x04, 0x0b, 0x08, 0x00, 0x09, 0x00, 0x00, 0x00
        /*0020*/ 	.byte	0x00, 0x00, 0x00, 0x00


//--------------------- .nv.info._Z28merge_ciruclar_buffer_kernelPiiS_iS_ --------------------------
	.section	.nv.info._Z28merge_ciruclar_buffer_kernelPiiS_iS_,"",@"SHT_CUDA_INFO"
	.sectionflags	@""
	.align	4


	//----- nvinfo : EIATTR_CUDA_API_VERSION
	.align		4
        /*0000*/ 	.byte	0x04, 0x37
        /*0002*/ 	.short	(.L_19 - .L_18)
.L_18:
        /*0004*/ 	.word	0x00000082


	//----- nvinfo : EIATTR_KPARAM_INFO
	.align		4
.L_19:
        /*0008*/ 	.byte	0x04, 0x17
        /*000a*/ 	.short	(.L_21 - .L_20)
.L_20:
        /*000c*/ 	.word	0x00000000
        /*0010*/ 	.short	0x0004
        /*0012*/ 	.short	0x0020
        /*0014*/ 	.byte	0x00, 0xf5, 0x21, 0x00


	//----- nvinfo : EIATTR_KPARAM_INFO
	.align		4
.L_21:
        /*0018*/ 	.byte	0x04, 0x17
        /*001a*/ 	.short	(.L_23 - .L_22)
.L_22:
        /*001c*/ 	.word	0x00000000
        /*0020*/ 	.short	0x0003
        /*0022*/ 	.short	0x0018
        /*0024*/ 	.byte	0x00, 0xf0, 0x11, 0x00


	//----- nvinfo : EIATTR_KPARAM_INFO
	.align		4
.L_23:
        /*0028*/ 	.byte	0x04, 0x17
        /*002a*/ 	.short	(.L_25 - .L_24)
.L_24:
        /*002c*/ 	.word	0x00000000
        /*0030*/ 	.short	0x0002
        /*0032*/ 	.short	0x0010
        /*0034*/ 	.byte	0x00, 0xf5, 0x21, 0x00


	//----- nvinfo : EIATTR_KPARAM_INFO
	.align		4
.L_25:
        /*0038*/ 	.byte	0x04, 0x17
        /*003a*/ 	.short	(.L_27 - .L_26)
.L_26:
        /*003c*/ 	.word	0x00000000
        /*0040*/ 	.short	0x0001
        /*0042*/ 	.short	0x0008
        /*0044*/ 	.byte	0x00, 0xf0, 0x11, 0x00


	//----- nvinfo : EIATTR_KPARAM_INFO
	.align		4
.L_27:
        /*0048*/ 	.byte	0x04, 0x17
        /*004a*/ 	.short	(.L_29 - .L_28)
.L_28:
        /*004c*/ 	.word	0x00000000
        /*0050*/ 	.short	0x0000
        /*0052*/ 	.short	0x0000
        /*0054*/ 	.byte	0x00, 0xf5, 0x21, 0x00


	//----- nvinfo : EIATTR_SPARSE_MMA_MASK
	.align		4
.L_29:
        /*0058*/ 	.byte	0x03, 0x50
        /*005a*/ 	.short	0x0000


	//----- nvinfo : EIATTR_MAXREG_COUNT
	.align		4
        /*005c*/ 	.byte	0x03, 0x1b
        /*005e*/ 	.short	0x00ff


	//----- nvinfo : EIATTR_MERCURY_ISA_VERSION
	.align		4
        /*0060*/ 	.byte	0x03, 0x5f
        /*0062*/ 	.short	0x0101


	//----- nvinfo : EIATTR_VRC_CTA_INIT_COUNT
	.align		4
        /*0064*/ 	.byte	0x02, 0x4a
	.zero		1
	.zero		1


	//----- nvinfo : EIATTR_EXIT_INSTR_OFFSETS
	.align		4
        /*0068*/ 	.byte	0x04, 0x1c
        /*006a*/ 	.short	(.L_31 - .L_30)


	//   ....[0]....
.L_30:
        /*006c*/ 	.word	0x00000010


	//----- nvinfo : EIATTR_CBANK_PARAM_SIZE
	.align		4
.L_31:
        /*0070*/ 	.byte	0x03, 0x19
        /*0072*/ 	.short	0x0028


	//----- nvinfo : EIATTR_PARAM_CBANK
	.align		4
        /*0074*/ 	.byte	0x04, 0x0a
        /*0076*/ 	.short	(.L_33 - .L_32)
	.align		4
.L_32:
        /*0078*/ 	.word	index@(.nv.constant0._Z28merge_ciruclar_buffer_kernelPiiS_iS_)
        /*007c*/ 	.short	0x0380
        /*007e*/ 	.short	0x0028


	//----- nvinfo : EIATTR_SW_WAR
	.align		4
.L_33:
        /*0080*/ 	.byte	0x04, 0x36
        /*0082*/ 	.short	(.L_35 - .L_34)
.L_34:
        /*0084*/ 	.word	0x00000008
.L_35:


//--------------------- .nv.info._Z18merge_tiled_kernelPiiS_iS_i --------------------------
	.section	.nv.info._Z18merge_tiled_kernelPiiS_iS_i,"",@"SHT_CUDA_INFO"
	.sectionflags	@""
	.align	4


	//----- nvinfo : EIATTR_CUDA_API_VERSION
	.align		4
        /*0000*/ 	.byte	0x04, 0x37
        /*0002*/ 	.short	(.L_37 - .L_36)
.L_36:
        /*0004*/ 	.word	0x00000082


	//----- nvinfo : EIATTR_KPARAM_INFO
	.align		4
.L_37:
        /*0008*/ 	.byte	0x04, 0x17
        /*000a*/ 	.short	(.L_39 - .L_38)
.L_38:
        /*000c*/ 	.word	0x00000000
        /*0010*/ 	.short	0x0005
        /*0012*/ 	.short	0x0028
        /*0014*/ 	.byte	0x00, 0xf0, 0x11, 0x00


	//----- nvinfo : EIATTR_KPARAM_INFO
	.align		4
.L_39:
        /*0018*/ 	.byte	0x04, 0x17
        /*001a*/ 	.short	(.L_41 - .L_40)
.L_40:
        /*001c*/ 	.word	0x00000000
        /*0020*/ 	.short	0x0004
        /*0022*/ 	.short	0x0020
        /*0024*/ 	.byte	0x00, 0xf5, 0x21, 0x00


	//----- nvinfo : EIATTR_KPARAM_INFO
	.align		4
.L_41:
        /*0028*/ 	.byte	0x04, 0x17
        /*002a*/ 	.short	(.L_43 - .L_42)
.L_42:
        /*002c*/ 	.word	0x00000000
        /*0030*/ 	.short	0x0003
        /*0032*/ 	.short	0x0018
        /*0034*/ 	.byte	0x00, 0xf0, 0x11, 0x00


	//----- nvinfo : EIATTR_KPARAM_INFO
	.align		4
.L_43:
        /*0038*/ 	.byte	0x04, 0x17
        /*003a*/ 	.short	(.L_45 - .L_44)
.L_44:
        /*003c*/ 	.word	0x00000000
        /*0040*/ 	.short	0x0002
        /*0042*/ 	.short	0x0010
        /*0044*/ 	.byte	0x00, 0xf5, 0x21, 0x00


	//----- nvinfo : EIATTR_KPARAM_INFO
	.align		4
.L_45:
        /*0048*/ 	.byte	0x04, 0x17
        /*004a*/ 	.short	(.L_47 - .L_46)
.L_46:
        /*004c*/ 	.word	0x00000000
        /*0050*/ 	.short	0x0001
        /*0052*/ 	.short	0x0008
        /*0054*/ 	.byte	0x00, 0xf0, 0x11, 0x00


	//----- nvinfo : EIATTR_KPARAM_INFO
	.align		4
.L_47:
        /*0058*/ 	.byte	0x04, 0x17
        /*005a*/ 	.short	(.L_49 - .L_48)
.L_48:
        /*005c*/ 	.word	0x00000000
        /*0060*/ 	.short	0x0000
        /*0062*/ 	.short	0x0000
        /*0064*/ 	.byte	0x00, 0xf5, 0x21, 0x00


	//----- nvinfo : EIATTR_SPARSE_MMA_MASK
	.align		4
.L_49:
        /*0068*/ 	.byte	0x03, 0x50
        /*006a*/ 	.short	0x0000


	//----- nvinfo : EIATTR_MAXREG_COUNT
	.align		4
        /*006c*/ 	.byte	0x03, 0x1b
        /*006e*/ 	.short	0x00ff


	//----- nvinfo : EIATTR_MERCURY_ISA_VERSION
	.align		4
        /*0070*/ 	.byte	0x03, 0x5f
        /*0072*/ 	.short	0x0101


	//----- nvinfo : EIATTR_VRC_CTA_INIT_COUNT
	.align		4
        /*0074*/ 	.byte	0x02, 0x4a
	.zero		1
	.zero		1


	//----- nvinfo : EIATTR_EXIT_INSTR_OFFSETS
	.align		4
        /*0078*/ 	.byte	0x04, 0x1c
        /*007a*/ 	.short	(.L_51 - .L_50)


	//   ....[0]....
.L_50:
        /*007c*/ 	.word	0x00000010


	//----- nvinfo : EIATTR_CBANK_PARAM_SIZE
	.align		4
.L_51:
        /*0080*/ 	.byte	0x03, 0x19
        /*0082*/ 	.short	0x002c


	//----- nvinfo : EIATTR_PARAM_CBANK
	.align		4
        /*0084*/ 	.byte	0x04, 0x0a
        /*0086*/ 	.short	(.L_53 - .L_52)
	.align		4
.L_52:
        /*0088*/ 	.word	index@(.nv.constant0._Z18merge_tiled_kernelPiiS_iS_i)
        /*008c*/ 	.short	0x0380
        /*008e*/ 	.short	0x002c


	//----- nvinfo : EIATTR_SW_WAR
	.align		4
.L_53:
        /*0090*/ 	.byte	0x04, 0x36
        /*0092*/ 	.short	(.L_55 - .L_54)
.L_54:
        /*0094*/ 	.word	0x00000008
.L_55:


//--------------------- .nv.info._Z18merge_basic_kernelPiiS_iS_ --------------------------
	.section	.nv.info._Z18merge_basic_kernelPiiS_iS_,"",@"SHT_CUDA_INFO"
	.sectionflags	@""
	.align	4


	//----- nvinfo : EIATTR_CUDA_API_VERSION
	.align		4
        /*0000*/ 	.byte	0x04, 0x37
        /*0002*/ 	.short	(.L_57 - .L_56)
.L_56:
        /*0004*/ 	.word	0x00000082


	//----- nvinfo : EIATTR_KPARAM_INFO
	.align		4
.L_57:
        /*0008*/ 	.byte	0x04, 0x17
        /*000a*/ 	.short	(.L_59 - .L_58)
.L_58:
        /*000c*/ 	.word	0x00000000
        /*0010*/ 	.short	0x0004
        /*0012*/ 	.short	0x0020
        /*0014*/ 	.byte	0x00, 0xf5, 0x21, 0x00


	//----- nvinfo : EIATTR_KPARAM_INFO
	.align		4
.L_59:
        /*0018*/ 	.byte	0x04, 0x17
        /*001a*/ 	.short	(.L_61 - .L_60)
.L_60:
        /*001c*/ 	.word	0x00000000
        /*0020*/ 	.short	0x0003
        /*0022*/ 	.short	0x0018
        /*0024*/ 	.byte	0x00, 0xf0, 0x11, 0x00


	//----- nvinfo : EIATTR_KPARAM_INFO
	.align		4
.L_61:
        /*0028*/ 	.byte	0x04, 0x17
        /*002a*/ 	.short	(.L_63 - .L_62)
.L_62:
        /*002c*/ 	.word	0x00000000
        /*0030*/ 	.short	0x0002
        /*0032*/ 	.short	0x0010
        /*0034*/ 	.byte	0x00, 0xf5, 0x21, 0x00


	//----- nvinfo : EIATTR_KPARAM_INFO
	.align		4
.L_63:
        /*0038*/ 	.byte	0x04, 0x17
        /*003a*/ 	.short	(.L_65 - .L_64)
.L_64:
        /*003c*/ 	.word	0x00000000
        /*0040*/ 	.short	0x0001
        /*0042*/ 	.short	0x0008
        /*0044*/ 	.byte	0x00, 0xf0, 0x11, 0x00


	//----- nvinfo : EIATTR_KPARAM_INFO
	.align		4
.L_65:
        /*0048*/ 	.byte	0x04, 0x17
        /*004a*/ 	.short	(.L_67 - .L_66)
.L_66:
        /*004c*/ 	.word	0x00000000
        /*0050*/ 	.short	0x0000
        /*0052*/ 	.short	0x0000
        /*0054*/ 	.byte	0x00, 0xf5, 0x21, 0x00


	//----- nvinfo : EIATTR_SPARSE_MMA_MASK
	.align		4
.L_67:
        /*0058*/ 	.byte	0x03, 0x50
        /*005a*/ 	.short	0x0000


	//----- nvinfo : EIATTR_MAXREG_COUNT
	.align		4
        /*005c*/ 	.byte	0x03, 0x1b
        /*005e*/ 	.short	0x00ff


	//----- nvinfo : EIATTR_MERCURY_ISA_VERSION
	.align		4
        /*0060*/ 	.byte	0x03, 0x5f
        /*0062*/ 	.short	0x0101


	//----- nvinfo : EIATTR_VRC_CTA_INIT_COUNT
	.align		4
        /*0064*/ 	.byte	0x02, 0x4a
	.zero		1
	.zero		1


	//----- nvinfo : EIATTR_EXIT_INSTR_OFFSETS
	.align		4
        /*0068*/ 	.byte	0x04, 0x1c
        /*006a*/ 	.short	(.L_69 - .L_68)


	//   ....[0]....
.L_68:
        /*006c*/ 	.word	0x00000010


	//----- nvinfo : EIATTR_CBANK_PARAM_SIZE
	.align		4
.L_69:
        /*0070*/ 	.byte	0x03, 0x19
        /*0072*/ 	.short	0x0028


	//----- nvinfo : EIATTR_PARAM_CBANK
	.align		4
        /*0074*/ 	.byte	0x04, 0x0a
        /*0076*/ 	.short	(.L_71 - .L_70)
	.align		4
.L_70:
        /*0078*/ 	.word	index@(.nv.constant0._Z18merge_basic_kernelPiiS_iS_)
        /*007c*/ 	.short	0x0380
        /*007e*/ 	.short	0x0028


	//----- nvinfo : EIATTR_SW_WAR
	.align		4
.L_71:
        /*0080*/ 	.byte	0x04, 0x36
        /*0082*/ 	.short	(.L_73 - .L_72)
.L_72:
        /*0084*/ 	.word	0x00000008
.L_73:


//--------------------- .nv.callgraph             --------------------------
	.section	.nv.callgraph,"",@"SHT_CUDA_CALLGRAPH"
	.align	4
	.sectionentsize	8
	.align		4
        /*0000*/ 	.word	0x00000000
	.align		4
        /*0004*/ 	.word	0xffffffff
	.align		4
        /*0008*/ 	.word	0x00000000
	.align		4
        /*000c*/ 	.word	0xfffffffe
	.align		4
        /*0010*/ 	.word	0x00000000
	.align		4
        /*0014*/ 	.word	0xfffffffd
	.align		4
        /*0018*/ 	.word	0x00000000
	.align		4
        /*001c*/ 	.word	0xfffffffc


//--------------------- .text._Z28merge_ciruclar_buffer_kernelPiiS_iS_ --------------------------
	.section	.text._Z28merge_ciruclar_buffer_kernelPiiS_iS_,"ax",@progbits
	.align	128
        .global         _Z28merge_ciruclar_buffer_kernelPiiS_iS_
        .type           _Z28merge_ciruclar_buffer_kernelPiiS_iS_,@function
        .size           _Z28merge_ciruclar_buffer_kernelPiiS_iS_,(.L_x_3 - _Z28merge_ciruclar_buffer_kernelPiiS_iS_)
        .other          _Z28merge_ciruclar_buffer_kernelPiiS_iS_,@"STO_CUDA_ENTRY STV_DEFAULT"
_Z28merge_ciruclar_buffer_kernelPiiS_iS_:
.text._Z28merge_ciruclar_buffer_kernelPiiS_iS_:
[----:B------:R-:W-:Y:S01]  /*0000*/  LDC R1, c[0x0][0x37c] ;  /* 0x0000df00ff017b82 */ /* 0x000fe20000000800 */
[----:B------:R-:W-:Y:S05]  /*0010*/  EXIT ;  /* 0x000000000000794d */ /* 0x000fea0003800000 */
.L_x_0:
[----:B------:R-:W-:-:S00]  /*0020*/  BRA `(.L_x_0) ;  /* 0xfffffffc00fc7947 */ /* 0x000fc0000383ffff */
[----:B------:R-:W-:-:S00]  /*0030*/  NOP ;  /* 0x0000000000007918 */ /* 0x000fc00000000000 */
        /* <DEDUP_REMOVED lines=12> */
.L_x_3:


//--------------------- .text._Z18merge_tiled_kernelPiiS_iS_i --------------------------
	.section	.text._Z18merge_tiled_kernelPiiS_iS_i,"ax",@progbits
	.align	128
        .global         _Z18merge_tiled_kernelPiiS_iS_i
        .type           _Z18merge_tiled_kernelPiiS_iS_i,@function
        .size           _Z18merge_tiled_kernelPiiS_iS_i,(.L_x_4 - _Z18merge_tiled_kernelPiiS_iS_i)
        .other          _Z18merge_tiled_kernelPiiS_iS_i,@"STO_CUDA_ENTRY STV_DEFAULT"
_Z18merge_tiled_kernelPiiS_iS_i:
.text._Z18merge_tiled_kernelPiiS_iS_i:
[----:B------:R-:W-:Y:S01]  /*0000*/  LDC R1, c[0x0][0x37c] ;  /* 0x0000df00ff017b82 */ /* 0x000fe20000000800 */
[----:B------:R-:W-:Y:S05]  /*0010*/  EXIT ;  /* 0x000000000000794d */ /* 0x000fea0003800000 */
.L_x_1:
        /* <DEDUP_REMOVED lines=14> */
.L_x_4:


//--------------------- .text._Z18merge_basic_kernelPiiS_iS_ --------------------------
	.section	.text._Z18merge_basic_kernelPiiS_iS_,"ax",@progbits
	.align	128
        .global         _Z18merge_basic_kernelPiiS_iS_
        .type           _Z18merge_basic_kernelPiiS_iS_,@function
        .size           _Z18merge_basic_kernelPiiS_iS_,(.L_x_5 - _Z18merge_basic_kernelPiiS_iS_)
        .other          _Z18merge_basic_kernelPiiS_iS_,@"STO_CUDA_ENTRY STV_DEFAULT"
_Z18merge_basic_kernelPiiS_iS_:
.text._Z18merge_basic_kernelPiiS_iS_:
[----:B------:R-:W-:Y:S01]  /*0000*/  LDC R1, c[0x0][0x37c] ;  /* 0x0000df00ff017b82 */ /* 0x000fe20000000800 */
[----:B------:R-:W-:Y:S05]  /*0010*/  EXIT ;  /* 0x000000000000794d */ /* 0x000fea0003800000 */
.L_x_2:
        /* <DEDUP_REMOVED lines=14> */
.L_x_5:


//--------------------- .nv.shared.reserved.0     --------------------------
	.section	.nv.shared.reserved.0,"aw",@nobits
	.weak		__nv_reservedSMEM_offset_0_alias
	.size		__nv_reservedSMEM_offset_0_alias, 0, 64
	.other		__nv_reservedSMEM_offset_0_alias,@"STO_CUDA_RESERVED_SHARED STV_DEFAULT"
__nv_reservedSMEM_offset_0_alias:
	.zero		0
	.zero		64


//--------------------- .nv.constant0._Z28merge_ciruclar_buffer_kernelPiiS_iS_ --------------------------
	.section	.nv.constant0._Z28merge_ciruclar_buffer_kernelPiiS_iS_,"a",@progbits
	.sectionflags	@""
	.align	4
.nv.constant0._Z28merge_ciruclar_buffer_kernelPiiS_iS_:
	.zero		936


//--------------------- .nv.constant0._Z18merge_tiled_kernelPiiS_iS_i --------------------------
	.section	.nv.constant0._Z18merge_tiled_kernelPiiS_iS_i,"a",@progbits
	.sectionflags	@""
	.align	4
.nv.constant0._Z18merge_tiled_kernelPiiS_iS_i:
	.zero		940


//--------------------- .nv.constant0._Z18merge_basic_kernelPiiS_iS_ --------------------------
	.section	.nv.constant0._Z18merge_basic_kernelPiiS_iS_,"a",@progbits
	.sectionflags	@""
	.align	4
.nv.constant0._Z18merge_basic_kernelPiiS_iS_:
	.zero		936


//--------------------- SYMBOLS --------------------------

	.type		.nv.reservedSmem.offset0,@object
	.size		.nv.reservedSmem.offset0,0x4
